	.headerflags	@"EF_CUDA_TEXMODE_UNIFIED EF_CUDA_64BIT_ADDRESS EF_CUDA_ACCELERATORS EF_CUDA_SM90 EF_CUDA_VIRTUAL_SM(EF_CUDA_SM90)"
	.elftype	@"ET_EXEC"


//--------------------- .nv.info                  --------------------------
	.section	.nv.info,"",@"SHT_CUDA_INFO"
	.align	4


	//----- nvinfo : EIATTR_REGCOUNT
	.align		4
        /*0000*/ 	.byte	0x04, 0x2f
        /*0002*/ 	.short	(.L_1 - .L_0)
	.align		4
.L_0:
        /*0004*/ 	.word	index@(triton_poi_fused_avg_pool2d_max_pool2d_with_indices_14)
        /*0008*/ 	.word	0x00000012


	//----- nvinfo : EIATTR_MIN_STACK_SIZE
	.align		4
.L_1:
        /*000c*/ 	.byte	0x04, 0x12
        /*000e*/ 	.short	(.L_3 - .L_2)
	.align		4
.L_2:
        /*0010*/ 	.word	index@(triton_poi_fused_avg_pool2d_max_pool2d_with_indices_14)
        /*0014*/ 	.word	0x00000000


	//----- nvinfo : EIATTR_FRAME_SIZE
	.align		4
.L_3:
        /*0018*/ 	.byte	0x04, 0x11
        /*001a*/ 	.short	(.L_5 - .L_4)
	.align		4
.L_4:
        /*001c*/ 	.word	index@(triton_poi_fused_avg_pool2d_max_pool2d_with_indices_14)
        /*0020*/ 	.word	0x00000000


	//----- nvinfo : EIATTR_MIN_STACK_SIZE
	.align		4
.L_5:
        /*0024*/ 	.byte	0x04, 0x12
        /*0026*/ 	.short	(.L_7 - .L_6)
	.align		4
.L_6:
        /*0028*/ 	.word	index@(triton_poi_fused_avg_pool2d_max_pool2d_with_indices_14)
        /*002c*/ 	.word	0x00000000
.L_7:


//--------------------- .nv.info.triton_poi_fused_avg_pool2d_max_pool2d_with_indices_14 --------------------------
	.section	.nv.info.triton_poi_fused_avg_pool2d_max_pool2d_with_indices_14,"",@"SHT_CUDA_INFO"
	.sectionflags	@""
	.align	4


	//----- nvinfo : EIATTR_CUDA_API_VERSION
	.align		4
        /*0000*/ 	.byte	0x04, 0x37
        /*0002*/ 	.short	(.L_9 - .L_8)
.L_8:
        /*0004*/ 	.word	0x0000007c


	//----- nvinfo : EIATTR_KPARAM_INFO
	.align		4
.L_9:
        /*0008*/ 	.byte	0x04, 0x17
        /*000a*/ 	.short	(.L_11 - .L_10)
.L_10:
        /*000c*/ 	.word	0x00000000
        /*0010*/ 	.short	0x0004
        /*0012*/ 	.short	0x0020
        /*0014*/ 	.byte	0x00, 0xf0, 0x11, 0x00


	//----- nvinfo : EIATTR_KPARAM_INFO
	.align		4
.L_11:
        /*0018*/ 	.byte	0x04, 0x17
        /*001a*/ 	.short	(.L_13 - .L_12)
.L_12:
        /*001c*/ 	.word	0x00000000
        /*0020*/ 	.short	0x0003
        /*0022*/ 	.short	0x0018
        /*0024*/ 	.byte	0x00, 0xf4, 0x21, 0x00


	//----- nvinfo : EIATTR_KPARAM_INFO
	.align		4
.L_13:
        /*0028*/ 	.byte	0x04, 0x17
        /*002a*/ 	.short	(.L_15 - .L_14)
.L_14:
        /*002c*/ 	.word	0x00000000
        /*0030*/ 	.short	0x0002
        /*0032*/ 	.short	0x0010
        /*0034*/ 	.byte	0x00, 0xf4, 0x21, 0x00


	//----- nvinfo : EIATTR_KPARAM_INFO
	.align		4
.L_15:
        /*0038*/ 	.byte	0x04, 0x17
        /*003a*/ 	.short	(.L_17 - .L_16)
.L_16:
        /*003c*/ 	.word	0x00000000
        /*0040*/ 	.short	0x0001
        /*0042*/ 	.short	0x0008
        /*0044*/ 	.byte	0x00, 0xf4, 0x21, 0x00


	//----- nvinfo : EIATTR_KPARAM_INFO
	.align		4
.L_17:
        /*0048*/ 	.byte	0x04, 0x17
        /*004a*/ 	.short	(.L_19 - .L_18)
.L_18:
        /*004c*/ 	.word	0x00000000
        /*0050*/ 	.short	0x0000
        /*0052*/ 	.short	0x0000
        /*0054*/ 	.byte	0x00, 0xf4, 0x21, 0x00


	//----- nvinfo : EIATTR_SPARSE_MMA_MASK
	.align		4
.L_19:
        /*0058*/ 	.byte	0x03, 0x50
        /*005a*/ 	.short	0x0000


	//----- nvinfo : EIATTR_MAXREG_COUNT
	.align		4
        /*005c*/ 	.byte	0x03, 0x1b
        /*005e*/ 	.short	0x00ff


	//----- nvinfo : EIATTR_EXIT_INSTR_OFFSETS
	.align		4
        /*0060*/ 	.byte	0x04, 0x1c
        /*0062*/ 	.short	(.L_21 - .L_20)


	//   ....[0]....
.L_20:
        /*0064*/ 	.word	0x00000430


	//   ....[1]....
        /*0068*/ 	.word	0x00000460


	//----- nvinfo : EIATTR_REQNTID
	.align		4
.L_21:
        /*006c*/ 	.byte	0x04, 0x10
        /*006e*/ 	.short	(.L_23 - .L_22)
.L_22:
        /*0070*/ 	.word	0x00000080
        /*0074*/ 	.word	0x00000001
        /*0078*/ 	.word	0x00000001


	//----- nvinfo : EIATTR_CBANK_PARAM_SIZE
	.align		4
.L_23:
        /*007c*/ 	.byte	0x03, 0x19
        /*007e*/ 	.short	0x0024


	//----- nvinfo : EIATTR_PARAM_CBANK
	.align		4
        /*0080*/ 	.byte	0x04, 0x0a
        /*0082*/ 	.short	(.L_25 - .L_24)
	.align		4
.L_24:
        /*0084*/ 	.word	index@(.nv.constant0.triton_poi_fused_avg_pool2d_max_pool2d_with_indices_14)
        /*0088*/ 	.short	0x0210
        /*008a*/ 	.short	0x0024


	//----- nvinfo : EIATTR_SW_WAR
	.align		4
.L_25:
        /*008c*/ 	.byte	0x04, 0x36
        /*008e*/ 	.short	(.L_27 - .L_26)
.L_26:
        /*0090*/ 	.word	0x00000008
.L_27:


//--------------------- .nv.callgraph             --------------------------
	.section	.nv.callgraph,"",@"SHT_CUDA_CALLGRAPH"
	.align	4
	.sectionentsize	8
	.align		4
        /*0000*/ 	.word	0x00000000
	.align		4
        /*0004*/ 	.word	0xffffffff
	.align		4
        /*0008*/ 	.word	0x00000000
	.align		4
        /*000c*/ 	.word	0xfffffffe
	.align		4
        /*0010*/ 	.word	0x00000000
	.align		4
        /*0014*/ 	.word	0xfffffffd
	.align		4
        /*0018*/ 	.word	0x00000000
	.align		4
        /*001c*/ 	.word	0xfffffffc


//--------------------- .text.triton_poi_fused_avg_pool2d_max_pool2d_with_indices_14 --------------------------
	.section	.text.triton_poi_fused_avg_pool2d_max_pool2d_with_indices_14,"ax",@progbits
	.align	128
        .global         triton_poi_fused_avg_pool2d_max_pool2d_with_indices_14
        .type           triton_poi_fused_avg_pool2d_max_pool2d_with_indices_14,@function
        .size           triton_poi_fused_avg_pool2d_max_pool2d_with_indices_14,(.L_x_1 - triton_poi_fused_avg_pool2d_max_pool2d_with_indices_14)
        .other          triton_poi_fused_avg_pool2d_max_pool2d_with_indices_14,@"STO_CUDA_ENTRY STV_DEFAULT"
triton_poi_fused_avg_pool2d_max_pool2d_with_indices_14:
.text.triton_poi_fused_avg_pool2d_max_pool2d_with_indices_14:
[----:B------:R-:W0:Y:S02]  /*0000*/  LDC R1, c[0x0][0x28] ;  /* 0x00000a00ff017b82 */ /* 0x000e240000000800 */
[----:B------:R-:W1:Y:S01]  /*0010*/  S2R R0, SR_TID.X ;  /* 0x0000000000007919 */ /* 0x000e620000002100 */
[----:B------:R-:W2:Y:S01]  /*0020*/  LDC.64 R2, c[0x0][0x210] ;  /* 0x00008400ff027b82 */ /* 0x000ea20000000a00 */
[----:B------:R-:W-:Y:S01]  /*0030*/  IMAD.MOV.U32 R4, RZ, RZ, RZ ;  /* 0x000000ffff047224 */ /* 0x000fe200078e00ff */
[----:B------:R-:W-:Y:S01]  /*0040*/  ULDC.64 UR4, c[0x0][0x208] ;  /* 0x0000820000047ab9 */ /* 0x000fe20000000a00 */
[----:B------:R-:W3:Y:S01]  /*0050*/  S2R R5, SR_CTAID.X ;  /* 0x0000000000057919 */ /* 0x000ee20000002500 */
[----:B------:R-:W-:Y:S01]  /*0060*/  CS2R R6, SRZ ;  /* 0x0000000000067805 */ /* 0x000fe2000001ff00 */
[----:B------:R-:W-:Y:S01]  /*0070*/  IMAD.MOV.U32 R9, RZ, RZ, RZ ;  /* 0x000000ffff097224 */ /* 0x000fe200078e00ff */
[----:B------:R-:W-:Y:S01]  /*0080*/  CS2R R12, SRZ ;  /* 0x00000000000c7805 */ /* 0x000fe2000001ff00 */
[----:B------:R-:W-:Y:S01]  /*0090*/  IMAD.MOV.U32 R14, RZ, RZ, RZ ;  /* 0x000000ffff0e7224 */ /* 0x000fe200078e00ff */
[----:B------:R-:W-:Y:S01]  /*00a0*/  ULDC.64 UR6, c[0x0][0x220] ;  /* 0x0000880000067ab9 */ /* 0x000fe20000000a00 */
[----:B-1----:R-:W-:-:S05]  /*00b0*/  LOP3.LUT R0, R0, 0x7f, RZ, 0xc0, !PT ;  /* 0x0000007f00007812 */ /* 0x002fca00078ec0ff */
[----:B---3--:R-:W-:-:S04]  /*00c0*/  IMAD R0, R5, 0x80, R0 ;  /* 0x0000008005007824 */ /* 0x008fc800078e0200 */
[C---:B------:R-:W-:Y:S01]  /*00d0*/  IMAD.SHL.U32 R5, R0.reuse, 0x4, RZ ;  /* 0x0000000400057824 */ /* 0x040fe200078e00ff */
[----:B------:R-:W-:-:S03]  /*00e0*/  ISETP.GE.AND P0, PT, R0, 0x100, PT ;  /* 0x000001000000780c */ /* 0x000fc60003f06270 */
[----:B--2---:R-:W-:-:S04]  /*00f0*/  IMAD.WIDE R2, R5, 0x4, R2 ;  /* 0x0000000405027825 */ /* 0x004fc800078e0202 */
[----:B------:R-:W-:-:S06]  /*0100*/  IMAD.MOV.U32 R5, RZ, RZ, RZ ;  /* 0x000000ffff057224 */ /* 0x000fcc00078e00ff */
[----:B------:R-:W2:Y:S04]  /*0110*/  @!P0 LDG.E.EL R4, desc[UR4][R2.64] ;  /* 0x0000000402048981 */ /* 0x000ea8000c2e1900 */
[----:B------:R-:W3:Y:S04]  /*0120*/  @!P0 LDG.E.EL R5, desc[UR4][R2.64+0x4] ;  /* 0x0000040402058981 */ /* 0x000ee8000c2e1900 */
[----:B------:R-:W4:Y:S04]  /*0130*/  @!P0 LDG.E.EL R7, desc[UR4][R2.64+0x8] ;  /* 0x0000080402078981 */ /* 0x000f28000c2e1900 */
[----:B------:R-:W5:Y:S04]  /*0140*/  @!P0 LDG.E.EL R9, desc[UR4][R2.64+0xc] ;  /* 0x00000c0402098981 */ /* 0x000f68000c2e1900 */
[----:B------:R-:W5:Y:S04]  /*0150*/  @!P0 LDG.E.EL R12, desc[UR4][R2.64] ;  /* 0x00000004020c8981 */ /* 0x000f68000c2e1900 */
[----:B------:R-:W5:Y:S04]  /*0160*/  @!P0 LDG.E.EL R13, desc[UR4][R2.64+0x4] ;  /* 0x00000404020d8981 */ /* 0x000f68000c2e1900 */
[----:B------:R-:W5:Y:S04]  /*0170*/  @!P0 LDG.E.EL R14, desc[UR4][R2.64+0x8] ;  /* 0x00000804020e8981 */ /* 0x000f68000c2e1900 */
[----:B------:R1:W5:Y:S02]  /*0180*/  @!P0 LDG.E.EL R6, desc[UR4][R2.64+0xc] ;  /* 0x00000c0402068981 */ /* 0x000364000c2e1900 */
[----:B-1----:R-:W1:Y:S01]  /*0190*/  LDC.64 R2, c[0x0][0x228] ;  /* 0x00008a00ff027b82 */ /* 0x002e620000000a00 */
[----:B--2---:R-:W-:-:S04]  /*01a0*/  SEL R4, R4, 0xff800000, !P0 ;  /* 0xff80000004047807 */ /* 0x004fc80004000000 */
[C---:B------:R-:W-:Y:S02]  /*01b0*/  FSETP.NE.AND P1, PT, R4.reuse, -INF , PT ;  /* 0xff8000000400780b */ /* 0x040fe40003f25000 */
[----:B---3--:R-:W-:Y:S02]  /*01c0*/  SEL R11, R5, 0xff800000, !P0 ;  /* 0xff800000050b7807 */ /* 0x008fe40004000000 */
[----:B------:R-:W-:Y:S02]  /*01d0*/  FSETP.NAN.AND P2, PT, R4, R4, PT ;  /* 0x000000040400720b */ /* 0x000fe40003f48000 */
[----:B------:R-:W-:Y:S02]  /*01e0*/  FSETP.NAN.AND P3, PT, R11, R11, PT ;  /* 0x0000000b0b00720b */ /* 0x000fe40003f68000 */
[----:B----4-:R-:W-:Y:S02]  /*01f0*/  SEL R10, R7, 0xff800000, !P0 ;  /* 0xff800000070a7807 */ /* 0x010fe40004000000 */
[----:B------:R-:W-:-:S02]  /*0200*/  SHF.R.S32.HI R5, RZ, 0x1f, R0 ;  /* 0x0000001fff057819 */ /* 0x000fc40000011400 */
[----:B------:R-:W-:Y:S02]  /*0210*/  FSETP.NAN.AND P5, PT, R10, R10, PT ;  /* 0x0000000a0a00720b */ /* 0x000fe40003fa8000 */
[----:B------:R-:W-:Y:S02]  /*0220*/  @!P1 FSEL R4, R4, -INF , P2 ;  /* 0xff80000004049808 */ /* 0x000fe40001000000 */
[----:B------:R-:W-:Y:S02]  /*0230*/  LEA.HI R8, R5, R0, RZ, 0x6 ;  /* 0x0000000005087211 */ /* 0x000fe400078f30ff */
[----:B------:R-:W-:Y:S02]  /*0240*/  FSETP.GEU.AND P2, PT, R4, R11, PT ;  /* 0x0000000b0400720b */ /* 0x000fe40003f4e000 */
[----:B-----5:R-:W-:Y:S02]  /*0250*/  SEL R7, R9, 0xff800000, !P0 ;  /* 0xff80000009077807 */ /* 0x020fe40004000000 */
[----:B------:R-:W-:-:S02]  /*0260*/  @!P3 FSEL R11, R11, R4, !P2 ;  /* 0x000000040b0bb208 */ /* 0x000fc40005000000 */
[----:B------:R-:W2:Y:S01]  /*0270*/  LDC.64 R4, c[0x0][0x218] ;  /* 0x00008600ff047b82 */ /* 0x000ea20000000a00 */
[C---:B------:R-:W-:Y:S01]  /*0280*/  LOP3.LUT R9, R8.reuse, 0xffffffc0, RZ, 0xc0, !PT ;  /* 0xffffffc008097812 */ /* 0x040fe200078ec0ff */
[----:B------:R-:W-:Y:S01]  /*0290*/  IMAD.SHL.U32 R8, R8, 0x2, RZ ;  /* 0x0000000208087824 */ /* 0x000fe200078e00ff */
[----:B------:R-:W-:Y:S02]  /*02a0*/  FSETP.NAN.AND P4, PT, R7, R7, PT ;  /* 0x000000070700720b */ /* 0x000fe40003f88000 */
[----:B------:R-:W-:Y:S02]  /*02b0*/  FSETP.GEU.AND P3, PT, R11, R10, PT ;  /* 0x0000000a0b00720b */ /* 0x000fe40003f6e000 */
[----:B------:R-:W-:Y:S02]  /*02c0*/  LOP3.LUT R8, R8, 0xffffff80, RZ, 0xc0, !PT ;  /* 0xffffff8008087812 */ /* 0x000fe400078ec0ff */
[----:B------:R-:W-:Y:S02]  /*02d0*/  SEL R12, R12, RZ, !P0 ;  /* 0x000000ff0c0c7207 */ /* 0x000fe40004000000 */
[----:B------:R-:W-:-:S02]  /*02e0*/  @!P5 FSEL R10, R10, R11, !P3 ;  /* 0x0000000b0a0ad208 */ /* 0x000fc40005800000 */
[----:B------:R-:W-:Y:S01]  /*02f0*/  IADD3 R11, R8, R0, -R9 ;  /* 0x00000000080b7210 */ /* 0x000fe20007ffe809 */
[----:B------:R-:W-:Y:S01]  /*0300*/  FADD R12, RZ, R12 ;  /* 0x0000000cff0c7221 */ /* 0x000fe20000000000 */
[----:B------:R-:W-:Y:S02]  /*0310*/  SEL R8, RZ, 0x4, !P1 ;  /* 0x00000004ff087807 */ /* 0x000fe40004800000 */
[----:B------:R-:W-:Y:S01]  /*0320*/  SEL R13, R13, RZ, !P0 ;  /* 0x000000ff0d0d7207 */ /* 0x000fe20004000000 */
[C---:B-1----:R-:W-:Y:S01]  /*0330*/  IMAD.WIDE R2, R11.reuse, 0x4, R2 ;  /* 0x000000040b027825 */ /* 0x042fe200078e0202 */
[----:B------:R-:W-:Y:S02]  /*0340*/  FSETP.GEU.AND P5, PT, R10, R7, PT ;  /* 0x000000070a00720b */ /* 0x000fe40003fae000 */
[----:B------:R-:W-:Y:S01]  /*0350*/  SEL R9, R8, 0x5, P2 ;  /* 0x0000000508097807 */ /* 0x000fe20001000000 */
[----:B------:R-:W-:Y:S01]  /*0360*/  FADD R13, R12, R13 ;  /* 0x0000000d0c0d7221 */ /* 0x000fe20000000000 */
[----:B------:R-:W-:Y:S01]  /*0370*/  SEL R14, R14, RZ, !P0 ;  /* 0x000000ff0e0e7207 */ /* 0x000fe20004000000 */
[----:B--2---:R-:W-:Y:S01]  /*0380*/  IMAD.WIDE R4, R11, 0x4, R4 ;  /* 0x000000040b047825 */ /* 0x004fe200078e0204 */
[----:B------:R-:W-:-:S02]  /*0390*/  @!P4 SEL R7, R7, R10, !P5 ;  /* 0x0000000a0707c207 */ /* 0x000fc40006800000 */
[----:B------:R-:W-:Y:S01]  /*03a0*/  SEL R10, R6, RZ, !P0 ;  /* 0x000000ff060a7207 */ /* 0x000fe20004000000 */
[----:B------:R-:W-:Y:S01]  /*03b0*/  FADD R15, R13, R14 ;  /* 0x0000000e0d0f7221 */ /* 0x000fe20000000000 */
[----:B------:R-:W-:Y:S01]  /*03c0*/  IADD3 R8, P1, R0, UR6, RZ ;  /* 0x0000000600087c10 */ /* 0x000fe2000ff3e0ff */
[----:B------:R1:W-:Y:S01]  /*03d0*/  @!P0 STG.E desc[UR4][R4.64], R7 ;  /* 0x0000000704008986 */ /* 0x0003e2000c101904 */
[----:B------:R-:W-:Y:S01]  /*03e0*/  SEL R6, R9, 0x7, P3 ;  /* 0x0000000709067807 */ /* 0x000fe20001800000 */
[----:B------:R-:W-:Y:S01]  /*03f0*/  FADD R10, R15, R10 ;  /* 0x0000000a0f0a7221 */ /* 0x000fe20000000000 */
[----:B------:R-:W-:Y:S02]  /*0400*/  LEA.HI.X.SX32 R9, R0, UR7, 0x1, P1 ;  /* 0x0000000700097c11 */ /* 0x000fe400088f0eff */
[----:B------:R-:W-:-:S05]  /*0410*/  SEL R13, R6, 0x8, P5 ;  /* 0x00000008060d7807 */ /* 0x000fca0002800000 */
[----:B------:R1:W-:Y:S01]  /*0420*/  @!P0 STG.E.U8 desc[UR4][R8.64], R13 ;  /* 0x0000000d08008986 */ /* 0x0003e2000c101104 */
[----:B------:R-:W-:Y:S05]  /*0430*/  @P0 EXIT ;  /* 0x000000000000094d */ /* 0x000fea0003800000 */
[----:B-1----:R-:W-:-:S05]  /*0440*/  FMUL R5, R10, 0.11111111193895339966 ;  /* 0x3de38e390a057820 */ /* 0x002fca0000400000 */
[----:B------:R-:W-:Y:S01]  /*0450*/  STG.E desc[UR4][R2.64], R5 ;  /* 0x0000000502007986 */ /* 0x000fe2000c101904 */
[----:B------:R-:W-:Y:S05]  /*0460*/  EXIT ;  /* 0x000000000000794d */ /* 0x000fea0003800000 */
.L_x_0:
[----:B------:R-:W-:-:S00]  /*0470*/  BRA `(.L_x_0) ;  /* 0xfffffffc00fc7947 */ /* 0x000fc0000383ffff */
[----:B------:R-:W-:-:S00]  /*0480*/  NOP ;  /* 0x0000000000007918 */ /* 0x000fc00000000000 */
[----:B------:R-:W-:-:S00]  /*0490*/  NOP ;  /* 0x0000000000007918 */ /* 0x000fc00000000000 */
[----:B------:R-:W-:-:S00]  /*04a0*/  NOP ;  /* 0x0000000000007918 */ /* 0x000fc00000000000 */
[----:B------:R-:W-:-:S00]  /*04b0*/  NOP ;  /* 0x0000000000007918 */ /* 0x000fc00000000000 */
[----:B------:R-:W-:-:S00]  /*04c0*/  NOP ;  /* 0x0000000000007918 */ /* 0x000fc00000000000 */
[----:B------:R-:W-:-:S00]  /*04d0*/  NOP ;  /* 0x0000000000007918 */ /* 0x000fc00000000000 */
[----:B------:R-:W-:-:S00]  /*04e0*/  NOP ;  /* 0x0000000000007918 */ /* 0x000fc00000000000 */
[----:B------:R-:W-:-:S00]  /*04f0*/  NOP ;  /* 0x0000000000007918 */ /* 0x000fc00000000000 */
.L_x_1:


//--------------------- .nv.constant0.triton_poi_fused_avg_pool2d_max_pool2d_with_indices_14 --------------------------
	.section	.nv.constant0.triton_poi_fused_avg_pool2d_max_pool2d_with_indices_14,"a",@progbits
	.sectionflags	@""
	.align	4
.nv.constant0.triton_poi_fused_avg_pool2d_max_pool2d_with_indices_14:
	.zero		564
